//
// Generated by NVIDIA NVVM Compiler
//
// Compiler Build ID: CL-36424714
// Cuda compilation tools, release 13.0, V13.0.88
// Based on NVVM 20.0.0
//

.version 9.0
.target sm_100
.address_size 64

	// .globl	_Z20assign_points_kernelP5PointiS0_iPi

.visible .entry _Z20assign_points_kernelP5PointiS0_iPi(
	.param .u64 .ptr .align 1 _Z20assign_points_kernelP5PointiS0_iPi_param_0,
	.param .u32 _Z20assign_points_kernelP5PointiS0_iPi_param_1,
	.param .u64 .ptr .align 1 _Z20assign_points_kernelP5PointiS0_iPi_param_2,
	.param .u32 _Z20assign_points_kernelP5PointiS0_iPi_param_3,
	.param .u64 .ptr .align 1 _Z20assign_points_kernelP5PointiS0_iPi_param_4
)
{
	.reg .pred 	%p<26>;
	.reg .b32 	%r<70>;
	.reg .b64 	%rd<21>;
	.reg .b64 	%fd<132>;

	ld.param.u64 	%rd5, [_Z20assign_points_kernelP5PointiS0_iPi_param_0];
	ld.param.u32 	%r25, [_Z20assign_points_kernelP5PointiS0_iPi_param_1];
	ld.param.u64 	%rd7, [_Z20assign_points_kernelP5PointiS0_iPi_param_2];
	ld.param.u32 	%r24, [_Z20assign_points_kernelP5PointiS0_iPi_param_3];
	ld.param.u64 	%rd6, [_Z20assign_points_kernelP5PointiS0_iPi_param_4];
	cvta.to.global.u64 	%rd1, %rd7;
	mov.u32 	%r26, %ctaid.x;
	mov.u32 	%r27, %ntid.x;
	mov.u32 	%r28, %tid.x;
	mad.lo.s32 	%r1, %r26, %r27, %r28;
	setp.ge.s32 	%p1, %r1, %r25;
	@%p1 bra 	$L__BB0_14;
	setp.lt.s32 	%p2, %r24, 1;
	mov.b32 	%r69, 0;
	@%p2 bra 	$L__BB0_13;
	cvta.to.global.u64 	%rd8, %rd5;
	mul.wide.s32 	%rd9, %r1, 16;
	add.s64 	%rd10, %rd8, %rd9;
	ld.global.f64 	%fd1, [%rd10];
	ld.global.f64 	%fd2, [%rd10+8];
	and.b32  	%r2, %r24, 7;
	setp.lt.u32 	%p3, %r24, 8;
	mov.f64 	%fd129, 0d7FF0000000000000;
	mov.b32 	%r64, 0;
	mov.u32 	%r69, %r64;
	@%p3 bra 	$L__BB0_5;
	and.b32  	%r64, %r24, 2147483640;
	add.s64 	%rd20, %rd1, 64;
	mov.f64 	%fd129, 0d7FF0000000000000;
	mov.b32 	%r58, 0;
	mov.u32 	%r69, %r58;
$L__BB0_4:
	.pragma "nounroll";
	ld.global.f64 	%fd12, [%rd20+-64];
	ld.global.f64 	%fd13, [%rd20+-56];
	sub.f64 	%fd14, %fd1, %fd12;
	sub.f64 	%fd15, %fd2, %fd13;
	mul.f64 	%fd16, %fd15, %fd15;
	fma.rn.f64 	%fd17, %fd14, %fd14, %fd16;
	sqrt.rn.f64 	%fd18, %fd17;
	setp.lt.f64 	%p4, %fd18, %fd129;
	selp.f64 	%fd19, %fd18, %fd129, %p4;
	selp.b32 	%r33, %r58, %r69, %p4;
	ld.global.f64 	%fd20, [%rd20+-48];
	ld.global.f64 	%fd21, [%rd20+-40];
	sub.f64 	%fd22, %fd1, %fd20;
	sub.f64 	%fd23, %fd2, %fd21;
	mul.f64 	%fd24, %fd23, %fd23;
	fma.rn.f64 	%fd25, %fd22, %fd22, %fd24;
	sqrt.rn.f64 	%fd26, %fd25;
	setp.lt.f64 	%p5, %fd26, %fd19;
	selp.f64 	%fd27, %fd26, %fd19, %p5;
	add.s32 	%r34, %r58, 1;
	selp.b32 	%r35, %r34, %r33, %p5;
	ld.global.f64 	%fd28, [%rd20+-32];
	ld.global.f64 	%fd29, [%rd20+-24];
	sub.f64 	%fd30, %fd1, %fd28;
	sub.f64 	%fd31, %fd2, %fd29;
	mul.f64 	%fd32, %fd31, %fd31;
	fma.rn.f64 	%fd33, %fd30, %fd30, %fd32;
	sqrt.rn.f64 	%fd34, %fd33;
	setp.lt.f64 	%p6, %fd34, %fd27;
	selp.f64 	%fd35, %fd34, %fd27, %p6;
	add.s32 	%r36, %r58, 2;
	selp.b32 	%r37, %r36, %r35, %p6;
	ld.global.f64 	%fd36, [%rd20+-16];
	ld.global.f64 	%fd37, [%rd20+-8];
	sub.f64 	%fd38, %fd1, %fd36;
	sub.f64 	%fd39, %fd2, %fd37;
	mul.f64 	%fd40, %fd39, %fd39;
	fma.rn.f64 	%fd41, %fd38, %fd38, %fd40;
	sqrt.rn.f64 	%fd42, %fd41;
	setp.lt.f64 	%p7, %fd42, %fd35;
	selp.f64 	%fd43, %fd42, %fd35, %p7;
	add.s32 	%r38, %r58, 3;
	selp.b32 	%r39, %r38, %r37, %p7;
	ld.global.f64 	%fd44, [%rd20];
	ld.global.f64 	%fd45, [%rd20+8];
	sub.f64 	%fd46, %fd1, %fd44;
	sub.f64 	%fd47, %fd2, %fd45;
	mul.f64 	%fd48, %fd47, %fd47;
	fma.rn.f64 	%fd49, %fd46, %fd46, %fd48;
	sqrt.rn.f64 	%fd50, %fd49;
	setp.lt.f64 	%p8, %fd50, %fd43;
	selp.f64 	%fd51, %fd50, %fd43, %p8;
	add.s32 	%r40, %r58, 4;
	selp.b32 	%r41, %r40, %r39, %p8;
	ld.global.f64 	%fd52, [%rd20+16];
	ld.global.f64 	%fd53, [%rd20+24];
	sub.f64 	%fd54, %fd1, %fd52;
	sub.f64 	%fd55, %fd2, %fd53;
	mul.f64 	%fd56, %fd55, %fd55;
	fma.rn.f64 	%fd57, %fd54, %fd54, %fd56;
	sqrt.rn.f64 	%fd58, %fd57;
	setp.lt.f64 	%p9, %fd58, %fd51;
	selp.f64 	%fd59, %fd58, %fd51, %p9;
	add.s32 	%r42, %r58, 5;
	selp.b32 	%r43, %r42, %r41, %p9;
	ld.global.f64 	%fd60, [%rd20+32];
	ld.global.f64 	%fd61, [%rd20+40];
	sub.f64 	%fd62, %fd1, %fd60;
	sub.f64 	%fd63, %fd2, %fd61;
	mul.f64 	%fd64, %fd63, %fd63;
	fma.rn.f64 	%fd65, %fd62, %fd62, %fd64;
	sqrt.rn.f64 	%fd66, %fd65;
	setp.lt.f64 	%p10, %fd66, %fd59;
	selp.f64 	%fd67, %fd66, %fd59, %p10;
	add.s32 	%r44, %r58, 6;
	selp.b32 	%r45, %r44, %r43, %p10;
	ld.global.f64 	%fd68, [%rd20+48];
	ld.global.f64 	%fd69, [%rd20+56];
	sub.f64 	%fd70, %fd1, %fd68;
	sub.f64 	%fd71, %fd2, %fd69;
	mul.f64 	%fd72, %fd71, %fd71;
	fma.rn.f64 	%fd73, %fd70, %fd70, %fd72;
	sqrt.rn.f64 	%fd74, %fd73;
	setp.lt.f64 	%p11, %fd74, %fd67;
	selp.f64 	%fd129, %fd74, %fd67, %p11;
	add.s32 	%r46, %r58, 7;
	selp.b32 	%r69, %r46, %r45, %p11;
	add.s64 	%rd20, %rd20, 128;
	add.s32 	%r58, %r58, 8;
	setp.ne.s32 	%p12, %r58, %r64;
	@%p12 bra 	$L__BB0_4;
$L__BB0_5:
	setp.eq.s32 	%p13, %r2, 0;
	@%p13 bra 	$L__BB0_13;
	and.b32  	%r11, %r24, 3;
	setp.lt.u32 	%p14, %r2, 4;
	@%p14 bra 	$L__BB0_8;
	mul.wide.u32 	%rd11, %r64, 16;
	add.s64 	%rd12, %rd1, %rd11;
	ld.global.f64 	%fd75, [%rd12];
	ld.global.f64 	%fd76, [%rd12+8];
	sub.f64 	%fd77, %fd1, %fd75;
	sub.f64 	%fd78, %fd2, %fd76;
	mul.f64 	%fd79, %fd78, %fd78;
	fma.rn.f64 	%fd80, %fd77, %fd77, %fd79;
	sqrt.rn.f64 	%fd81, %fd80;
	setp.lt.f64 	%p15, %fd81, %fd129;
	selp.f64 	%fd82, %fd81, %fd129, %p15;
	selp.b32 	%r48, %r64, %r69, %p15;
	add.s32 	%r49, %r64, 1;
	ld.global.f64 	%fd83, [%rd12+16];
	ld.global.f64 	%fd84, [%rd12+24];
	sub.f64 	%fd85, %fd1, %fd83;
	sub.f64 	%fd86, %fd2, %fd84;
	mul.f64 	%fd87, %fd86, %fd86;
	fma.rn.f64 	%fd88, %fd85, %fd85, %fd87;
	sqrt.rn.f64 	%fd89, %fd88;
	setp.lt.f64 	%p16, %fd89, %fd82;
	selp.f64 	%fd90, %fd89, %fd82, %p16;
	selp.b32 	%r50, %r49, %r48, %p16;
	add.s32 	%r51, %r64, 2;
	ld.global.f64 	%fd91, [%rd12+32];
	ld.global.f64 	%fd92, [%rd12+40];
	sub.f64 	%fd93, %fd1, %fd91;
	sub.f64 	%fd94, %fd2, %fd92;
	mul.f64 	%fd95, %fd94, %fd94;
	fma.rn.f64 	%fd96, %fd93, %fd93, %fd95;
	sqrt.rn.f64 	%fd97, %fd96;
	setp.lt.f64 	%p17, %fd97, %fd90;
	selp.f64 	%fd98, %fd97, %fd90, %p17;
	selp.b32 	%r52, %r51, %r50, %p17;
	add.s32 	%r53, %r64, 3;
	ld.global.f64 	%fd99, [%rd12+48];
	ld.global.f64 	%fd100, [%rd12+56];
	sub.f64 	%fd101, %fd1, %fd99;
	sub.f64 	%fd102, %fd2, %fd100;
	mul.f64 	%fd103, %fd102, %fd102;
	fma.rn.f64 	%fd104, %fd101, %fd101, %fd103;
	sqrt.rn.f64 	%fd105, %fd104;
	setp.lt.f64 	%p18, %fd105, %fd98;
	selp.f64 	%fd129, %fd105, %fd98, %p18;
	selp.b32 	%r69, %r53, %r52, %p18;
	add.s32 	%r64, %r64, 4;
$L__BB0_8:
	setp.eq.s32 	%p19, %r11, 0;
	@%p19 bra 	$L__BB0_13;
	setp.eq.s32 	%p20, %r11, 1;
	@%p20 bra 	$L__BB0_11;
	mul.wide.u32 	%rd13, %r64, 16;
	add.s64 	%rd14, %rd1, %rd13;
	ld.global.f64 	%fd106, [%rd14];
	ld.global.f64 	%fd107, [%rd14+8];
	sub.f64 	%fd108, %fd1, %fd106;
	sub.f64 	%fd109, %fd2, %fd107;
	mul.f64 	%fd110, %fd109, %fd109;
	fma.rn.f64 	%fd111, %fd108, %fd108, %fd110;
	sqrt.rn.f64 	%fd112, %fd111;
	setp.lt.f64 	%p21, %fd112, %fd129;
	selp.f64 	%fd113, %fd112, %fd129, %p21;
	selp.b32 	%r55, %r64, %r69, %p21;
	add.s32 	%r56, %r64, 1;
	ld.global.f64 	%fd114, [%rd14+16];
	ld.global.f64 	%fd115, [%rd14+24];
	sub.f64 	%fd116, %fd1, %fd114;
	sub.f64 	%fd117, %fd2, %fd115;
	mul.f64 	%fd118, %fd117, %fd117;
	fma.rn.f64 	%fd119, %fd116, %fd116, %fd118;
	sqrt.rn.f64 	%fd120, %fd119;
	setp.lt.f64 	%p22, %fd120, %fd113;
	selp.f64 	%fd129, %fd120, %fd113, %p22;
	selp.b32 	%r69, %r56, %r55, %p22;
	add.s32 	%r64, %r64, 2;
$L__BB0_11:
	and.b32  	%r57, %r24, 1;
	setp.eq.b32 	%p23, %r57, 1;
	not.pred 	%p24, %p23;
	@%p24 bra 	$L__BB0_13;
	mul.wide.u32 	%rd15, %r64, 16;
	add.s64 	%rd16, %rd1, %rd15;
	ld.global.f64 	%fd121, [%rd16];
	ld.global.f64 	%fd122, [%rd16+8];
	sub.f64 	%fd123, %fd1, %fd121;
	sub.f64 	%fd124, %fd2, %fd122;
	mul.f64 	%fd125, %fd124, %fd124;
	fma.rn.f64 	%fd126, %fd123, %fd123, %fd125;
	sqrt.rn.f64 	%fd127, %fd126;
	setp.lt.f64 	%p25, %fd127, %fd129;
	selp.b32 	%r69, %r64, %r69, %p25;
$L__BB0_13:
	cvta.to.global.u64 	%rd17, %rd6;
	mul.wide.s32 	%rd18, %r1, 4;
	add.s64 	%rd19, %rd17, %rd18;
	st.global.u32 	[%rd19], %r69;
$L__BB0_14:
	ret;

}


// ===== COMPILED SASS (sm_100) =====

	.target	sm_100

	.elftype	@"ET_EXEC"


//--------------------- .note.nv.tkinfo           --------------------------
	.section	.note.nv.tkinfo,"",@"SHT_NOTE"
	.sectionflags	@"SHF_NOTE_NV_TKINFO"
	.tkinfo
        /*0018*/ 	.word	0x00000002
        /*0030*/ 	.string	""
        /*0030*/ 	.string	"ptxas"
        /*0030*/ 	.string	"Cuda compilation tools, release 13.0, V13.0.88"
        /*0030*/ 	.string	"Build cuda_13.0.r13.0/compiler.36424714_0"
        /*0030*/ 	.string	"-arch sm_100 -m 64 "



//--------------------- .note.nv.cuinfo           --------------------------
	.section	.note.nv.cuinfo,"",@"SHT_NOTE"
	.sectionflags	@"SHF_NOTE_NV_CUINFO"
        /*0018*/ 	.short	0x0002
        /*001a*/ 	.short	0x0064
        /*001c*/ 	.short	0x0082
	.zero		2


//--------------------- .nv.info                  --------------------------
	.section	.nv.info,"",@"SHT_CUDA_INFO"
	.align	4


	//----- nvinfo : EIATTR_REGCOUNT
	.align		4
        /*0000*/ 	.byte	0x04, 0x2f
        /*0002*/ 	.short	(.L_1 - .L_0)
	.align		4
.L_0:
        /*0004*/ 	.word	index@(_Z20assign_points_kernelP5PointiS0_iPi)
        /*0008*/ 	.word	0x00000020


	//----- nvinfo : EIATTR_FRAME_SIZE
	.align		4
.L_1:
        /*000c*/ 	.byte	0x04, 0x11
        /*000e*/ 	.short	(.L_3 - .L_2)
	.align		4
.L_2:
        /*0010*/ 	.word	index@($__internal_0_$__cuda_sm20_dsqrt_rn_f64_mediumpath_v1)
        /*0014*/ 	.word	0x00000000


	//----- nvinfo : EIATTR_FRAME_SIZE
	.align		4
.L_3:
        /*0018*/ 	.byte	0x04, 0x11
        /*001a*/ 	.short	(.L_5 - .L_4)
	.align		4
.L_4:
        /*001c*/ 	.word	index@(_Z20assign_points_kernelP5PointiS0_iPi)
        /*0020*/ 	.word	0x00000000


	//----- nvinfo : EIATTR_MIN_STACK_SIZE
	.align		4
.L_5:
        /*0024*/ 	.byte	0x04, 0x12
        /*0026*/ 	.short	(.L_7 - .L_6)
	.align		4
.L_6:
        /*0028*/ 	.word	index@(_Z20assign_points_kernelP5PointiS0_iPi)
        /*002c*/ 	.word	0x00000000
.L_7:


//--------------------- .nv.compat                --------------------------
	.section	.nv.compat,"",@"SHT_CUDA_COMPAT_INFO"
	.align	4
        /*0000*/ 	.byte	0x02, 0x09, 0x00, 0x00, 0x02, 0x02, 0x01, 0x00, 0x02, 0x05, 0x05, 0x00, 0x03, 0x07, 0x01, 0x01
        /*0010*/ 	.byte	0x02, 0x03, 0x00, 0x00, 0x02, 0x06, 0x01, 0x00, 0x04, 0x0b, 0x08, 0x00, 0x01, 0x00, 0x00, 0x00
        /*0020*/ 	.byte	0x00, 0x00, 0x00, 0x00


//--------------------- .nv.info._Z20assign_points_kernelP5PointiS0_iPi --------------------------
	.section	.nv.info._Z20assign_points_kernelP5PointiS0_iPi,"",@"SHT_CUDA_INFO"
	.sectionflags	@""
	.align	4


	//----- nvinfo : EIATTR_CUDA_API_VERSION
	.align		4
        /*0000*/ 	.byte	0x04, 0x37
        /*0002*/ 	.short	(.L_9 - .L_8)
.L_8:
        /*0004*/ 	.word	0x00000082


	//----- nvinfo : EIATTR_KPARAM_INFO
	.align		4
.L_9:
        /*0008*/ 	.byte	0x04, 0x17
        /*000a*/ 	.short	(.L_11 - .L_10)
.L_10:
        /*000c*/ 	.word	0x00000000
        /*0010*/ 	.short	0x0004
        /*0012*/ 	.short	0x0020
        /*0014*/ 	.byte	0x00, 0xf5, 0x21, 0x00


	//----- nvinfo : EIATTR_KPARAM_INFO
	.align		4
.L_11:
        /*0018*/ 	.byte	0x04, 0x17
        /*001a*/ 	.short	(.L_13 - .L_12)
.L_12:
        /*001c*/ 	.word	0x00000000
        /*0020*/ 	.short	0x0003
        /*0022*/ 	.short	0x0018
        /*0024*/ 	.byte	0x00, 0xf0, 0x11, 0x00


	//----- nvinfo : EIATTR_KPARAM_INFO
	.align		4
.L_13:
        /*0028*/ 	.byte	0x04, 0x17
        /*002a*/ 	.short	(.L_15 - .L_14)
.L_14:
        /*002c*/ 	.word	0x00000000
        /*0030*/ 	.short	0x0002
        /*0032*/ 	.short	0x0010
        /*0034*/ 	.byte	0x00, 0xf5, 0x21, 0x00


	//----- nvinfo : EIATTR_KPARAM_INFO
	.align		4
.L_15:
        /*0038*/ 	.byte	0x04, 0x17
        /*003a*/ 	.short	(.L_17 - .L_16)
.L_16:
        /*003c*/ 	.word	0x00000000
        /*0040*/ 	.short	0x0001
        /*0042*/ 	.short	0x0008
        /*0044*/ 	.byte	0x00, 0xf0, 0x11, 0x00


	//----- nvinfo : EIATTR_KPARAM_INFO
	.align		4
.L_17:
        /*0048*/ 	.byte	0x04, 0x17
        /*004a*/ 	.short	(.L_19 - .L_18)
.L_18:
        /*004c*/ 	.word	0x00000000
        /*0050*/ 	.short	0x0000
        /*0052*/ 	.short	0x0000
        /*0054*/ 	.byte	0x00, 0xf5, 0x21, 0x00


	//----- nvinfo : EIATTR_SPARSE_MMA_MASK
	.align		4
.L_19:
        /*0058*/ 	.byte	0x03, 0x50
        /*005a*/ 	.short	0x0000


	//----- nvinfo : EIATTR_MAXREG_COUNT
	.align		4
        /*005c*/ 	.byte	0x03, 0x1b
        /*005e*/ 	.short	0x00ff


	//----- nvinfo : EIATTR_MERCURY_ISA_VERSION
	.align		4
        /*0060*/ 	.byte	0x03, 0x5f
        /*0062*/ 	.short	0x0101


	//----- nvinfo : EIATTR_VRC_CTA_INIT_COUNT
	.align		4
        /*0064*/ 	.byte	0x02, 0x4a
	.zero		1
	.zero		1


	//----- nvinfo : EIATTR_EXIT_INSTR_OFFSETS
	.align		4
        /*0068*/ 	.byte	0x04, 0x1c
        /*006a*/ 	.short	(.L_21 - .L_20)


	//   ....[0]....
.L_20:
        /*006c*/ 	.word	0x00000070


	//   ....[1]....
        /*0070*/ 	.word	0x00002410


	//----- nvinfo : EIATTR_CRS_STACK_SIZE
	.align		4
.L_21:
        /*0074*/ 	.byte	0x04, 0x1e
        /*0076*/ 	.short	(.L_23 - .L_22)
.L_22:
        /*0078*/ 	.word	0x00000000


	//----- nvinfo : EIATTR_CBANK_PARAM_SIZE
	.align		4
.L_23:
        /*007c*/ 	.byte	0x03, 0x19
        /*007e*/ 	.short	0x0028


	//----- nvinfo : EIATTR_PARAM_CBANK
	.align		4
        /*0080*/ 	.byte	0x04, 0x0a
        /*0082*/ 	.short	(.L_25 - .L_24)
	.align		4
.L_24:
        /*0084*/ 	.word	index@(.nv.constant0._Z20assign_points_kernelP5PointiS0_iPi)
        /*0088*/ 	.short	0x0380
        /*008a*/ 	.short	0x0028


	//----- nvinfo : EIATTR_SW_WAR
	.align		4
.L_25:
        /*008c*/ 	.byte	0x04, 0x36
        /*008e*/ 	.short	(.L_27 - .L_26)
.L_26:
        /*0090*/ 	.word	0x00000008
.L_27:


//--------------------- .nv.callgraph             --------------------------
	.section	.nv.callgraph,"",@"SHT_CUDA_CALLGRAPH"
	.align	4
	.sectionentsize	8
	.align		4
        /*0000*/ 	.word	0x00000000
	.align		4
        /*0004*/ 	.word	0xffffffff
	.align		4
        /*0008*/ 	.word	0x00000000
	.align		4
        /*000c*/ 	.word	0xfffffffe
	.align		4
        /*0010*/ 	.word	0x00000000
	.align		4
        /*0014*/ 	.word	0xfffffffd
	.align		4
        /*0018*/ 	.word	0x00000000
	.align		4
        /*001c*/ 	.word	0xfffffffc


//--------------------- .text._Z20assign_points_kernelP5PointiS0_iPi --------------------------
	.section	.text._Z20assign_points_kernelP5PointiS0_iPi,"ax",@progbits
	.align	128
        .global         _Z20assign_points_kernelP5PointiS0_iPi
        .type           _Z20assign_points_kernelP5PointiS0_iPi,@function
        .size           _Z20assign_points_kernelP5PointiS0_iPi,(.L_x_40 - _Z20assign_points_kernelP5PointiS0_iPi)
        .other          _Z20assign_points_kernelP5PointiS0_iPi,@"STO_CUDA_ENTRY STV_DEFAULT"
_Z20assign_points_kernelP5PointiS0_iPi:
.text._Z20assign_points_kernelP5PointiS0_iPi:
[----:B------:R-:W-:Y:S01]  /*0000*/  LDC R1, c[0x0][0x37c] ;  /* 0x0000df00ff017b82 */ /* 0x000fe20000000800 */
[----:B------:R-:W0:Y:S07]  /*0010*/  S2R R3, SR_TID.X ;  /* 0x0000000000037919 */ /* 0x000e2e0000002100 */
[----:B------:R-:W0:Y:S01]  /*0020*/  S2UR UR4, SR_CTAID.X ;  /* 0x00000000000479c3 */ /* 0x000e220000002500 */
[----:B------:R-:W1:Y:S07]  /*0030*/  LDCU UR5, c[0x0][0x388] ;  /* 0x00007100ff0577ac */ /* 0x000e6e0008000800 */
[----:B------:R-:W0:Y:S02]  /*0040*/  LDC R2, c[0x0][0x360] ;  /* 0x0000d800ff027b82 */ /* 0x000e240000000800 */
[----:B0-----:R-:W-:-:S05]  /*0050*/  IMAD R2, R2, UR4, R3 ;  /* 0x0000000402027c24 */ /* 0x001fca000f8e0203 */
[----:B-1----:R-:W-:-:S13]  /*0060*/  ISETP.GE.AND P0, PT, R2, UR5, PT ;  /* 0x0000000502007c0c */ /* 0x002fda000bf06270 */
[----:B------:R-:W-:Y:S05]  /*0070*/  @P0 EXIT ;  /* 0x000000000000094d */ /* 0x000fea0003800000 */
[----:B------:R-:W0:Y:S01]  /*0080*/  LDCU UR4, c[0x0][0x398] ;  /* 0x00007300ff0477ac */ /* 0x000e220008000800 */
[----:B------:R-:W-:Y:S01]  /*0090*/  IMAD.MOV.U32 R5, RZ, RZ, RZ ;  /* 0x000000ffff057224 */ /* 0x000fe200078e00ff */
[----:B------:R-:W1:Y:S01]  /*00a0*/  LDCU.64 UR10, c[0x0][0x358] ;  /* 0x00006b00ff0a77ac */ /* 0x000e620008000a00 */
[----:B0-----:R-:W-:-:S09]  /*00b0*/  UISETP.GE.AND UP0, UPT, UR4, 0x1, UPT ;  /* 0x000000010400788c */ /* 0x001fd2000bf06270 */
[----:B-1----:R-:W-:Y:S05]  /*00c0*/  BRA.U !UP0, `(.L_x_0) ;  /* 0x0000002108c47547 */ /* 0x002fea000b800000 */
[----:B------:R-:W0:Y:S02]  /*00d0*/  LDC.64 R6, c[0x0][0x380] ;  /* 0x0000e000ff067b82 */ /* 0x000e240000000a00 */
[----:B0-----:R-:W-:-:S05]  /*00e0*/  IMAD.WIDE R6, R2, 0x10, R6 ;  /* 0x0000001002067825 */ /* 0x001fca00078e0206 */
[----:B------:R0:W5:Y:S04]  /*00f0*/  LDG.E.64 R22, desc[UR10][R6.64] ;  /* 0x0000000a06167981 */ /* 0x000168000c1e1b00 */
[----:B------:R0:W5:Y:S01]  /*0100*/  LDG.E.64 R20, desc[UR10][R6.64+0x8] ;  /* 0x0000080a06147981 */ /* 0x000162000c1e1b00 */
[----:B------:R-:W-:Y:S01]  /*0110*/  UISETP.GE.U32.AND UP0, UPT, UR4, 0x8, UPT ;  /* 0x000000080400788c */ /* 0x000fe2000bf06070 */
[----:B------:R-:W-:Y:S02]  /*0120*/  HFMA2 R16, -RZ, RZ, 0, 0 ;  /* 0x00000000ff107431 */ /* 0x000fe400000001ff */
[----:B------:R-:W-:Y:S01]  /*0130*/  IMAD.MOV.U32 R0, RZ, RZ, RZ ;  /* 0x000000ffff007224 */ /* 0x000fe200078e00ff */
[----:B------:R-:W-:Y:S01]  /*0140*/  ULOP3.LUT UR8, UR4, 0x7, URZ, 0xc0, !UPT ;  /* 0x0000000704087892 */ /* 0x000fe2000f8ec0ff */
[----:B------:R-:W-:-:S02]  /*0150*/  IMAD.MOV.U32 R5, RZ, RZ, RZ ;  /* 0x000000ffff057224 */ /* 0x000fc400078e00ff */
[----:B------:R-:W-:Y:S02]  /*0160*/  IMAD.MOV.U32 R17, RZ, RZ, 0x7ff00000 ;  /* 0x7ff00000ff117424 */ /* 0x000fe400078e00ff */
[----:B0-----:R-:W-:Y:S07]  /*0170*/  BRA.U !UP0, `(.L_x_1) ;  /* 0x0000001108807547 */ /* 0x001fee000b800000 */
[----:B------:R-:W0:Y:S01]  /*0180*/  LDCU.64 UR6, c[0x0][0x390] ;  /* 0x00007200ff0677ac */ /* 0x000e220008000a00 */
[----:B------:R-:W-:Y:S01]  /*0190*/  IMAD.MOV.U32 R3, RZ, RZ, RZ ;  /* 0x000000ffff037224 */ /* 0x000fe200078e00ff */
[----:B------:R-:W-:Y:S01]  /*01a0*/  MOV R16, 0x0 ;  /* 0x0000000000107802 */ /* 0x000fe20000000f00 */
[----:B------:R-:W-:Y:S01]  /*01b0*/  IMAD.MOV.U32 R5, RZ, RZ, RZ ;  /* 0x000000ffff057224 */ /* 0x000fe200078e00ff */
[----:B------:R-:W-:Y:S01]  /*01c0*/  ULOP3.LUT UR4, UR4, 0x7ffffff8, URZ, 0xc0, !UPT ;  /* 0x7ffffff804047892 */ /* 0x000fe2000f8ec0ff */
[----:B------:R-:W-:-:S05]  /*01d0*/  IMAD.MOV.U32 R17, RZ, RZ, 0x7ff00000 ;  /* 0x7ff00000ff117424 */ /* 0x000fca00078e00ff */
[----:B------:R-:W-:Y:S01]  /*01e0*/  IMAD.U32 R0, RZ, RZ, UR4 ;  /* 0x00000004ff007e24 */ /* 0x000fe2000f8e00ff */
[----:B0-----:R-:W-:-:S04]  /*01f0*/  UIADD3 UR5, UP0, UPT, UR6, 0x40, URZ ;  /* 0x0000004006057890 */ /* 0x001fc8000ff1e0ff */
[----:B------:R-:W-:Y:S02]  /*0200*/  UIADD3.X UR6, UPT, UPT, URZ, UR7, URZ, UP0, !UPT ;  /* 0x00000007ff067290 */ /* 0x000fe400087fe4ff */
[----:B------:R-:W-:-:S04]  /*0210*/  IMAD.U32 R10, RZ, RZ, UR5 ;  /* 0x00000005ff0a7e24 */ /* 0x000fc8000f8e00ff */
[----:B------:R-:W-:-:S07]  /*0220*/  MOV R11, UR6 ;  /* 0x00000006000b7c02 */ /* 0x000fce0008000f00 */
.L_x_18:
[----:B------:R-:W2:Y:S04]  /*0230*/  LDG.E.64 R8, desc[UR10][R10.64+-0x38] ;  /* 0xffffc80a0a087981 */ /* 0x000ea8000c1e1b00 */
[----:B------:R-:W3:Y:S01]  /*0240*/  LDG.E.64 R6, desc[UR10][R10.64+-0x40] ;  /* 0xffffc00a0a067981 */ /* 0x000ee2000c1e1b00 */
[----:B------:R-:W-:Y:S01]  /*0250*/  IMAD.MOV.U32 R26, RZ, RZ, 0x0 ;  /* 0x00000000ff1a7424 */ /* 0x000fe200078e00ff */
[----:B------:R-:W-:Y:S01]  /*0260*/  BSSY.RECONVERGENT B1, `(.L_x_2) ;  /* 0x000001a000017945 */ /* 0x000fe20003800200 */
[----:B------:R-:W-:Y:S01]  /*0270*/  IMAD.MOV.U32 R27, RZ, RZ, 0x3fd80000 ;  /* 0x3fd80000ff1b7424 */ /* 0x000fe200078e00ff */
[----:B--2--5:R-:W-:Y:S02]  /*0280*/  DADD R8, R20, -R8 ;  /* 0x0000000014087229 */ /* 0x024fe40000000808 */
[----:B---3--:R-:W-:-:S06]  /*0290*/  DADD R6, R22, -R6 ;  /* 0x0000000016067229 */ /* 0x008fcc0000000806 */
[----:B------:R-:W-:-:S08]  /*02a0*/  DMUL R24, R8, R8 ;  /* 0x0000000808187228 */ /* 0x000fd00000000000 */
[----:B------:R-:W-:-:S06]  /*02b0*/  DFMA R24, R6, R6, R24 ;  /* 0x000000060618722b */ /* 0x000fcc0000000018 */
[----:B------:R-:W0:Y:S04]  /*02c0*/  MUFU.RSQ64H R15, R25 ;  /* 0x00000019000f7308 */ /* 0x000e280000001c00 */
[----:B------:R-:W-:-:S05]  /*02d0*/  VIADD R14, R25, 0xfcb00000 ;  /* 0xfcb00000190e7836 */ /* 0x000fca0000000000 */
[----:B------:R-:W-:Y:S01]  /*02e0*/  ISETP.GE.U32.AND P0, PT, R14, 0x7ca00000, PT ;  /* 0x7ca000000e00780c */ /* 0x000fe20003f06070 */
[----:B0-----:R-:W-:-:S08]  /*02f0*/  DMUL R6, R14, R14 ;  /* 0x0000000e0e067228 */ /* 0x001fd00000000000 */
[----:B------:R-:W-:-:S08]  /*0300*/  DFMA R6, R24, -R6, 1 ;  /* 0x3ff000001806742b */ /* 0x000fd00000000806 */
[----:B------:R-:W-:Y:S02]  /*0310*/  DFMA R26, R6, R26, 0.5 ;  /* 0x3fe00000061a742b */ /* 0x000fe4000000001a */
[----:B------:R-:W-:-:S08]  /*0320*/  DMUL R6, R14, R6 ;  /* 0x000000060e067228 */ /* 0x000fd00000000000 */
[----:B------:R-:W-:-:S08]  /*0330*/  DFMA R26, R26, R6, R14 ;  /* 0x000000061a1a722b */ /* 0x000fd0000000000e */
[----:B------:R-:W-:Y:S02]  /*0340*/  DMUL R6, R24, R26 ;  /* 0x0000001a18067228 */ /* 0x000fe40000000000 */
[----:B------:R-:W-:Y:S01]  /*0350*/  IADD3 R9, PT, PT, R27, -0x100000, RZ ;  /* 0xfff000001b097810 */ /* 0x000fe20007ffe0ff */
[----:B------:R-:W-:-:S05]  /*0360*/  IMAD.MOV.U32 R8, RZ, RZ, R26 ;  /* 0x000000ffff087224 */ /* 0x000fca00078e001a */
[----:B------:R-:W-:-:S08]  /*0370*/  DFMA R12, R6, -R6, R24 ;  /* 0x80000006060c722b */ /* 0x000fd00000000018 */
[----:B------:R-:W-:Y:S01]  /*0380*/  DFMA R18, R12, R8, R6 ;  /* 0x000000080c12722b */ /* 0x000fe20000000006 */
[----:B------:R-:W-:Y:S10]  /*0390*/  @!P0 BRA `(.L_x_3) ;  /* 0x0000000000188947 */ /* 0x000ff40003800000 */
[----:B------:R-:W-:Y:S01]  /*03a0*/  IMAD.MOV.U32 R8, RZ, RZ, R26 ;  /* 0x000000ffff087224 */ /* 0x000fe200078e001a */
[----:B------:R-:W-:Y:S01]  /*03b0*/  MOV R4, 0x3e0 ;  /* 0x000003e000047802 */ /* 0x000fe20000000f00 */
[----:B------:R-:W-:-:S07]  /*03c0*/  IMAD.MOV.U32 R15, RZ, RZ, R25 ;  /* 0x000000ffff0f7224 */ /* 0x000fce00078e0019 */
[----:B------:R-:W-:Y:S05]  /*03d0*/  CALL.REL.NOINC `($__internal_0_$__cuda_sm20_dsqrt_rn_f64_mediumpath_v1) ;  /* 0x0000002000107944 */ /* 0x000fea0003c00000 */
[----:B------:R-:W-:Y:S01]  /*03e0*/  MOV R18, R6 ;  /* 0x0000000600127202 */ /* 0x000fe20000000f00 */
[----:B------:R-:W-:-:S07]  /*03f0*/  IMAD.MOV.U32 R19, RZ, RZ, R7 ;  /* 0x000000ffff137224 */ /* 0x000fce00078e0007 */
.L_x_3:
[----:B------:R-:W-:Y:S05]  /*0400*/  BSYNC.RECONVERGENT B1 ;  /* 0x0000000000017941 */ /* 0x000fea0003800200 */
.L_x_2:
[----:B------:R-:W2:Y:S04]  /*0410*/  LDG.E.64 R8, desc[UR10][R10.64+-0x28] ;  /* 0xffffd80a0a087981 */ /* 0x000ea8000c1e1b00 */
[----:B------:R-:W3:Y:S01]  /*0420*/  LDG.E.64 R6, desc[UR10][R10.64+-0x30] ;  /* 0xffffd00a0a067981 */ /* 0x000ee2000c1e1b00 */
[----:B------:R-:W-:Y:S01]  /*0430*/  IMAD.MOV.U32 R26, RZ, RZ, 0x0 ;  /* 0x00000000ff1a7424 */ /* 0x000fe200078e00ff */
[----:B------:R-:W-:Y:S01]  /*0440*/  MOV R27, 0x3fd80000 ;  /* 0x3fd80000001b7802 */ /* 0x000fe20000000f00 */
[----:B------:R-:W-:Y:S01]  /*0450*/  DSETP.GEU.AND P0, PT, R18, R16, PT ;  /* 0x000000101200722a */ /* 0x000fe20003f0e000 */
[----:B------:R-:W-:Y:S05]  /*0460*/  BSSY.RECONVERGENT B1, `(.L_x_4) ;  /* 0x000001c000017945 */ /* 0x000fea0003800200 */
[----:B------:R-:W-:-:S02]  /*0470*/  FSEL R16, R18, R16, !P0 ;  /* 0x0000001012107208 */ /* 0x000fc40004000000 */
[----:B------:R-:W-:Y:S02]  /*0480*/  FSEL R17, R19, R17, !P0 ;  /* 0x0000001113117208 */ /* 0x000fe40004000000 */
[----:B------:R-:W-:Y:S01]  /*0490*/  SEL R5, R3, R5, !P0 ;  /* 0x0000000503057207 */ /* 0x000fe20004000000 */
[----:B--2---:R-:W-:Y:S02]  /*04a0*/  DADD R8, R20, -R8 ;  /* 0x0000000014087229 */ /* 0x004fe40000000808 */
        /* <DEDUP_REMOVED lines=12> */
[----:B------:R-:W-:Y:S02]  /*0570*/  VIADD R9, R27, 0xfff00000 ;  /* 0xfff000001b097836 */ /* 0x000fe40000000000 */
[----:B------:R-:W-:-:S04]  /*0580*/  IMAD.MOV.U32 R8, RZ, RZ, R26 ;  /* 0x000000ffff087224 */ /* 0x000fc800078e001a */
[----:B------:R-:W-:-:S08]  /*0590*/  DFMA R12, R6, -R6, R24 ;  /* 0x80000006060c722b */ /* 0x000fd00000000018 */
[----:B------:R-:W-:Y:S01]  /*05a0*/  DFMA R18, R12, R8, R6 ;  /* 0x000000080c12722b */ /* 0x000fe20000000006 */
[----:B------:R-:W-:Y:S10]  /*05b0*/  @!P1 BRA `(.L_x_5) ;  /* 0x0000000000189947 */ /* 0x000ff40003800000 */
[----:B------:R-:W-:Y:S01]  /*05c0*/  IMAD.MOV.U32 R8, RZ, RZ, R26 ;  /* 0x000000ffff087224 */ /* 0x000fe200078e001a */
[----:B------:R-:W-:Y:S02]  /*05d0*/  MOV R15, R25 ;  /* 0x00000019000f7202 */ /* 0x000fe40000000f00 */
[----:B------:R-:W-:-:S07]  /*05e0*/  MOV R4, 0x600 ;  /* 0x0000060000047802 */ /* 0x000fce0000000f00 */
[----:B------:R-:W-:Y:S05]  /*05f0*/  CALL.REL.NOINC `($__internal_0_$__cuda_sm20_dsqrt_rn_f64_mediumpath_v1) ;  /* 0x0000001c00887944 */ /* 0x000fea0003c00000 */
[----:B------:R-:W-:Y:S02]  /*0600*/  IMAD.MOV.U32 R18, RZ, RZ, R6 ;  /* 0x000000ffff127224 */ /* 0x000fe400078e0006 */
[----:B------:R-:W-:-:S07]  /*0610*/  IMAD.MOV.U32 R19, RZ, RZ, R7 ;  /* 0x000000ffff137224 */ /* 0x000fce00078e0007 */
.L_x_5:
[----:B------:R-:W-:Y:S05]  /*0620*/  BSYNC.RECONVERGENT B1 ;  /* 0x0000000000017941 */ /* 0x000fea0003800200 */
.L_x_4:
[----:B------:R-:W2:Y:S04]  /*0630*/  LDG.E.64 R8, desc[UR10][R10.64+-0x18] ;  /* 0xffffe80a0a087981 */ /* 0x000ea8000c1e1b00 */
[----:B------:R-:W3:Y:S01]  /*0640*/  LDG.E.64 R6, desc[UR10][R10.64+-0x20] ;  /* 0xffffe00a0a067981 */ /* 0x000ee2000c1e1b00 */
[----:B------:R-:W-:Y:S01]  /*0650*/  MOV R26, 0x0 ;  /* 0x00000000001a7802 */ /* 0x000fe20000000f00 */
[----:B------:R-:W-:Y:S01]  /*0660*/  IMAD.MOV.U32 R27, RZ, RZ, 0x3fd80000 ;  /* 0x3fd80000ff1b7424 */ /* 0x000fe200078e00ff */
[----:B------:R-:W-:Y:S01]  /*0670*/  DSETP.GEU.AND P0, PT, R18, R16, PT ;  /* 0x000000101200722a */ /* 0x000fe20003f0e000 */
[----:B------:R-:W-:Y:S05]  /*0680*/  BSSY.RECONVERGENT B1, `(.L_x_6) ;  /* 0x000001c000017945 */ /* 0x000fea0003800200 */
[----:B------:R-:W-:-:S02]  /*0690*/  FSEL R16, R18, R16, !P0 ;  /* 0x0000001012107208 */ /* 0x000fc40004000000 */
[----:B------:R-:W-:-:S06]  /*06a0*/  FSEL R17, R19, R17, !P0 ;  /* 0x0000001113117208 */ /* 0x000fcc0004000000 */
[----:B------:R-:W-:Y:S01]  /*06b0*/  @!P0 VIADD R5, R3, 0x1 ;  /* 0x0000000103058836 */ /* 0x000fe20000000000 */
        /* <DEDUP_REMOVED lines=13> */
[----:B------:R-:W-:Y:S01]  /*0790*/  VIADD R9, R27, 0xfff00000 ;  /* 0xfff000001b097836 */ /* 0x000fe20000000000 */
[----:B------:R-:W-:-:S05]  /*07a0*/  MOV R8, R26 ;  /* 0x0000001a00087202 */ /* 0x000fca0000000f00 */
[----:B------:R-:W-:-:S08]  /*07b0*/  DFMA R12, R6, -R6, R24 ;  /* 0x80000006060c722b */ /* 0x000fd00000000018 */
[----:B------:R-:W-:Y:S01]  /*07c0*/  DFMA R18, R12, R8, R6 ;  /* 0x000000080c12722b */ /* 0x000fe20000000006 */
[----:B------:R-:W-:Y:S10]  /*07d0*/  @!P0 BRA `(.L_x_7) ;  /* 0x0000000000188947 */ /* 0x000ff40003800000 */
[----:B------:R-:W-:Y:S01]  /*07e0*/  IMAD.MOV.U32 R8, RZ, RZ, R26 ;  /* 0x000000ffff087224 */ /* 0x000fe200078e001a */
[----:B------:R-:W-:Y:S01]  /*07f0*/  MOV R4, 0x820 ;  /* 0x0000082000047802 */ /* 0x000fe20000000f00 */
[----:B------:R-:W-:-:S07]  /*0800*/  IMAD.MOV.U32 R15, RZ, RZ, R25 ;  /* 0x000000ffff0f7224 */ /* 0x000fce00078e0019 */
[----:B------:R-:W-:Y:S05]  /*0810*/  CALL.REL.NOINC `($__internal_0_$__cuda_sm20_dsqrt_rn_f64_mediumpath_v1) ;  /* 0x0000001c00007944 */ /* 0x000fea0003c00000 */
[----:B------:R-:W-:Y:S01]  /*0820*/  IMAD.MOV.U32 R18, RZ, RZ, R6 ;  /* 0x000000ffff127224 */ /* 0x000fe200078e0006 */
[----:B------:R-:W-:-:S07]  /*0830*/  MOV R19, R7 ;  /* 0x0000000700137202 */ /* 0x000fce0000000f00 */
.L_x_7:
[----:B------:R-:W-:Y:S05]  /*0840*/  BSYNC.RECONVERGENT B1 ;  /* 0x0000000000017941 */ /* 0x000fea0003800200 */
.L_x_6:
[----:B------:R-:W2:Y:S04]  /*0850*/  LDG.E.64 R8, desc[UR10][R10.64+-0x8] ;  /* 0xfffff80a0a087981 */ /* 0x000ea8000c1e1b00 */
[----:B------:R-:W3:Y:S01]  /*0860*/  LDG.E.64 R6, desc[UR10][R10.64+-0x10] ;  /* 0xfffff00a0a067981 */ /* 0x000ee2000c1e1b00 */
[----:B------:R-:W-:Y:S01]  /*0870*/  IMAD.MOV.U32 R26, RZ, RZ, 0x0 ;  /* 0x00000000ff1a7424 */ /* 0x000fe200078e00ff */
[----:B------:R-:W-:Y:S01]  /*0880*/  DSETP.GEU.AND P0, PT, R18, R16, PT ;  /* 0x000000101200722a */ /* 0x000fe20003f0e000 */
[----:B------:R-:W-:Y:S01]  /*0890*/  IMAD.MOV.U32 R27, RZ, RZ, 0x3fd80000 ;  /* 0x3fd80000ff1b7424 */ /* 0x000fe200078e00ff */
[----:B------:R-:W-:Y:S04]  /*08a0*/  BSSY.RECONVERGENT B1, `(.L_x_8) ;  /* 0x000001c000017945 */ /* 0x000fe80003800200 */
        /* <DEDUP_REMOVED lines=27> */
.L_x_9:
[----:B------:R-:W-:Y:S05]  /*0a60*/  BSYNC.RECONVERGENT B1 ;  /* 0x0000000000017941 */ /* 0x000fea0003800200 */
.L_x_8:
        /* <DEDUP_REMOVED lines=8> */
[----:B------:R-:W-:Y:S01]  /*0af0*/  @!P0 IADD3 R5, PT, PT, R3, 0x3, RZ ;  /* 0x0000000303058810 */ /* 0x000fe20007ffe0ff */
        /* <DEDUP_REMOVED lines=24> */
.L_x_11:
[----:B------:R-:W-:Y:S05]  /*0c80*/  BSYNC.RECONVERGENT B1 ;  /* 0x0000000000017941 */ /* 0x000fea0003800200 */
.L_x_10:
        /* <DEDUP_REMOVED lines=14> */
[----:B------:R-:W-:-:S04]  /*0d70*/  IADD3 R14, PT, PT, R25, -0x3500000, RZ ;  /* 0xfcb00000190e7810 */ /* 0x000fc80007ffe0ff */
[----:B------:R-:W-:Y:S02]  /*0d80*/  ISETP.GE.U32.AND P0, PT, R14, 0x7ca00000, PT ;  /* 0x7ca000000e00780c */ /* 0x000fe40003f06070 */
        /* <DEDUP_REMOVED lines=11> */
[----:B------:R-:W-:Y:S01]  /*0e40*/  MOV R8, R26 ;  /* 0x0000001a00087202 */ /* 0x000fe20000000f00 */
[----:B------:R-:W-:Y:S01]  /*0e50*/  IMAD.MOV.U32 R15, RZ, RZ, R25 ;  /* 0x000000ffff0f7224 */ /* 0x000fe200078e0019 */
[----:B------:R-:W-:-:S07]  /*0e60*/  MOV R4, 0xe80 ;  /* 0x00000e8000047802 */ /* 0x000fce0000000f00 */
[----:B------:R-:W-:Y:S05]  /*0e70*/  CALL.REL.NOINC `($__internal_0_$__cuda_sm20_dsqrt_rn_f64_mediumpath_v1) ;  /* 0x0000001400687944 */ /* 0x000fea0003c00000 */
[----:B------:R-:W-:Y:S01]  /*0e80*/  IMAD.MOV.U32 R18, RZ, RZ, R6 ;  /* 0x000000ffff127224 */ /* 0x000fe200078e0006 */
[----:B------:R-:W-:-:S07]  /*0e90*/  MOV R19, R7 ;  /* 0x0000000700137202 */ /* 0x000fce0000000f00 */
.L_x_13:
[----:B------:R-:W-:Y:S05]  /*0ea0*/  BSYNC.RECONVERGENT B1 ;  /* 0x0000000000017941 */ /* 0x000fea0003800200 */
.L_x_12:
[----:B------:R-:W2:Y:S04]  /*0eb0*/  LDG.E.64 R8, desc[UR10][R10.64+0x28] ;  /* 0x0000280a0a087981 */ /* 0x000ea8000c1e1b00 */
[----:B------:R-:W3:Y:S01]  /*0ec0*/  LDG.E.64 R6, desc[UR10][R10.64+0x20] ;  /* 0x0000200a0a067981 */ /* 0x000ee2000c1e1b00 */
[----:B------:R-:W-:Y:S01]  /*0ed0*/  IMAD.MOV.U32 R26, RZ, RZ, 0x0 ;  /* 0x00000000ff1a7424 */ /* 0x000fe200078e00ff */
[----:B------:R-:W-:Y:S01]  /*0ee0*/  MOV R27, 0x3fd80000 ;  /* 0x3fd80000001b7802 */ /* 0x000fe20000000f00 */
        /* <DEDUP_REMOVED lines=29> */
.L_x_15:
[----:B------:R-:W-:Y:S05]  /*10c0*/  BSYNC.RECONVERGENT B1 ;  /* 0x0000000000017941 */ /* 0x000fea0003800200 */
.L_x_14:
        /* <DEDUP_REMOVED lines=33> */
.L_x_17:
[----:B------:R-:W-:Y:S05]  /*12e0*/  BSYNC.RECONVERGENT B1 ;  /* 0x0000000000017941 */ /* 0x000fea0003800200 */
.L_x_16:
[----:B------:R-:W-:Y:S01]  /*12f0*/  DSETP.GEU.AND P0, PT, R18, R16, PT ;  /* 0x000000101200722a */ /* 0x000fe20003f0e000 */
[----:B------:R-:W-:-:S05]  /*1300*/  IADD3 R10, P2, PT, R10, 0x80, RZ ;  /* 0x000000800a0a7810 */ /* 0x000fca0007f5e0ff */
[----:B------:R-:W-:Y:S01]  /*1310*/  FSEL R16, R18, R16, !P0 ;  /* 0x0000001012107208 */ /* 0x000fe20004000000 */
[----:B------:R-:W-:Y:S01]  /*1320*/  IMAD.X R11, RZ, RZ, R11, P2 ;  /* 0x000000ffff0b7224 */ /* 0x000fe200010e060b */
[----:B------:R-:W-:-:S06]  /*1330*/  FSEL R17, R19, R17, !P0 ;  /* 0x0000001113117208 */ /* 0x000fcc0004000000 */
[C---:B------:R-:W-:Y:S01]  /*1340*/  @!P0 IADD3 R5, PT, PT, R3.reuse, 0x7, RZ ;  /* 0x0000000703058810 */ /* 0x040fe20007ffe0ff */
[----:B------:R-:W-:-:S05]  /*1350*/  VIADD R3, R3, 0x8 ;  /* 0x0000000803037836 */ /* 0x000fca0000000000 */
[----:B------:R-:W-:-:S13]  /*1360*/  ISETP.NE.AND P1, PT, R3, R0, PT ;  /* 0x000000000300720c */ /* 0x000fda0003f25270 */
[----:B------:R-:W-:Y:S05]  /*1370*/  @P1 BRA `(.L_x_18) ;  /* 0xffffffec00ac1947 */ /* 0x000fea000383ffff */
.L_x_1:
[----:B------:R-:W-:-:S09]  /*1380*/  UISETP.NE.AND UP0, UPT, UR8, URZ, UPT ;  /* 0x000000ff0800728c */ /* 0x000fd2000bf05270 */
[----:B------:R-:W-:Y:S05]  /*1390*/  BRA.U !UP0, `(.L_x_0) ;  /* 0x0000001108107547 */ /* 0x000fea000b800000 */
[----:B------:R-:W0:Y:S01]  /*13a0*/  LDCU UR4, c[0x0][0x398] ;  /* 0x00007300ff0477ac */ /* 0x000e220008000800 */
[----:B------:R-:W-:Y:S02]  /*13b0*/  UISETP.GE.U32.AND UP0, UPT, UR8, 0x4, UPT ;  /* 0x000000040800788c */ /* 0x000fe4000bf06070 */
[----:B0-----:R-:W-:-:S07]  /*13c0*/  ULOP3.LUT UR4, UR4, 0x3, URZ, 0xc0, !UPT ;  /* 0x0000000304047892 */ /* 0x001fce000f8ec0ff */
[----:B------:R-:W-:Y:S05]  /*13d0*/  BRA.U !UP0, `(.L_x_19) ;  /* 0x0000000908387547 */ /* 0x000fea000b800000 */
[----:B------:R-:W0:Y:S02]  /*13e0*/  LDC.64 R18, c[0x0][0x390] ;  /* 0x0000e400ff127b82 */ /* 0x000e240000000a00 */
[----:B0-----:R-:W-:-:S05]  /*13f0*/  IMAD.WIDE.U32 R18, R0, 0x10, R18 ;  /* 0x0000001000127825 */ /* 0x001fca00078e0012 */
[----:B------:R-:W2:Y:S04]  /*1400*/  LDG.E.64 R8, desc[UR10][R18.64+0x8] ;  /* 0x0000080a12087981 */ /* 0x000ea8000c1e1b00 */
[----:B------:R-:W3:Y:S01]  /*1410*/  LDG.E.64 R6, desc[UR10][R18.64] ;  /* 0x0000000a12067981 */ /* 0x000ee2000c1e1b00 */
[----:B------:R-:W-:Y:S01]  /*1420*/  BSSY.RECONVERGENT B1, `(.L_x_20) ;  /* 0x000001b000017945 */ /* 0x000fe20003800200 */
[----:B--2--5:R-:W-:Y:S02]  /*1430*/  DADD R8, R20, -R8 ;  /* 0x0000000014087229 */ /* 0x024fe40000000808 */
[----:B---3--:R-:W-:-:S06]  /*1440*/  DADD R6, R22, -R6 ;  /* 0x0000000016067229 */ /* 0x008fcc0000000806 */
[----:B------:R-:W-:Y:S01]  /*1450*/  DMUL R24, R8, R8 ;  /* 0x0000000808187228 */ /* 0x000fe20000000000 */
[----:B------:R-:W-:Y:S02]  /*1460*/  IMAD.MOV.U32 R8, RZ, RZ, 0x0 ;  /* 0x00000000ff087424 */ /* 0x000fe400078e00ff */
[----:B------:R-:W-:-:S05]  /*1470*/  IMAD.MOV.U32 R9, RZ, RZ, 0x3fd80000 ;  /* 0x3fd80000ff097424 */ /* 0x000fca00078e00ff */
        /* <DEDUP_REMOVED lines=21> */
.L_x_21:
[----:B------:R-:W-:Y:S05]  /*15d0*/  BSYNC.RECONVERGENT B1 ;  /* 0x0000000000017941 */ /* 0x000fea0003800200 */
.L_x_20:
[----:B------:R-:W2:Y:S04]  /*15e0*/  LDG.E.64 R8, desc[UR10][R18.64+0x18] ;  /* 0x0000180a12087981 */ /* 0x000ea8000c1e1b00 */
[----:B------:R-:W3:Y:S01]  /*15f0*/  LDG.E.64 R6, desc[UR10][R18.64+0x10] ;  /* 0x0000100a12067981 */ /* 0x000ee2000c1e1b00 */
[----:B------:R-:W-:Y:S01]  /*1600*/  IMAD.MOV.U32 R26, RZ, RZ, 0x0 ;  /* 0x00000000ff1a7424 */ /* 0x000fe200078e00ff */
[----:B------:R-:W-:Y:S01]  /*1610*/  DSETP.GEU.AND P0, PT, R10, R16, PT ;  /* 0x000000100a00722a */ /* 0x000fe20003f0e000 */
[----:B------:R-:W-:Y:S01]  /*1620*/  IMAD.MOV.U32 R27, RZ, RZ, 0x3fd80000 ;  /* 0x3fd80000ff1b7424 */ /* 0x000fe200078e00ff */
[----:B------:R-:W-:Y:S01]  /*1630*/  BSSY.RECONVERGENT B1, `(.L_x_22) ;  /* 0x000001d000017945 */ /* 0x000fe20003800200 */
[----:B------:R-:W-:-:S03]  /*1640*/  VIADD R3, R0, 0x1 ;  /* 0x0000000100037836 */ /* 0x000fc60000000000 */
[----:B------:R-:W-:Y:S02]  /*1650*/  FSEL R16, R10, R16, !P0 ;  /* 0x000000100a107208 */ /* 0x000fe40004000000 */
[----:B------:R-:W-:Y:S02]  /*1660*/  FSEL R17, R11, R17, !P0 ;  /* 0x000000110b117208 */ /* 0x000fe40004000000 */
[----:B------:R-:W-:Y:S01]  /*1670*/  SEL R10, R0, R5, !P0 ;  /* 0x00000005000a7207 */ /* 0x000fe20004000000 */
        /* <DEDUP_REMOVED lines=24> */
.L_x_23:
[----:B------:R-:W-:Y:S05]  /*1800*/  BSYNC.RECONVERGENT B1 ;  /* 0x0000000000017941 */ /* 0x000fea0003800200 */
.L_x_22:
[----:B------:R-:W2:Y:S04]  /*1810*/  LDG.E.64 R6, desc[UR10][R18.64+0x28] ;  /* 0x0000280a12067981 */ /* 0x000ea8000c1e1b00 */
[----:B------:R-:W3:Y:S01]  /*1820*/  LDG.E.64 R4, desc[UR10][R18.64+0x20] ;  /* 0x0000200a12047981 */ /* 0x000ee2000c1e1b00 */
[----:B------:R-:W-:Y:S01]  /*1830*/  IMAD.MOV.U32 R26, RZ, RZ, 0x0 ;  /* 0x00000000ff1a7424 */ /* 0x000fe200078e00ff */
[----:B------:R-:W-:Y:S01]  /*1840*/  MOV R27, 0x3fd80000 ;  /* 0x3fd80000001b7802 */ /* 0x000fe20000000f00 */
[----:B------:R-:W-:Y:S01]  /*1850*/  DSETP.GEU.AND P0, PT, R28, R16, PT ;  /* 0x000000101c00722a */ /* 0x000fe20003f0e000 */
[----:B------:R-:W-:Y:S05]  /*1860*/  BSSY.RECONVERGENT B1, `(.L_x_24) ;  /* 0x000001d000017945 */ /* 0x000fea0003800200 */
[----:B------:R-:W-:-:S02]  /*1870*/  SEL R3, R3, R10, !P0 ;  /* 0x0000000a03037207 */ /* 0x000fc40004000000 */
[----:B------:R-:W-:Y:S02]  /*1880*/  FSEL R16, R28, R16, !P0 ;  /* 0x000000101c107208 */ /* 0x000fe40004000000 */
[----:B------:R-:W-:Y:S02]  /*1890*/  FSEL R17, R29, R17, !P0 ;  /* 0x000000111d117208 */ /* 0x000fe40004000000 */
[----:B------:R-:W-:Y:S01]  /*18a0*/  IADD3 R10, PT, PT, R0, 0x2, RZ ;  /* 0x00000002000a7810 */ /* 0x000fe20007ffe0ff */
        /* <DEDUP_REMOVED lines=24> */
.L_x_25:
[----:B------:R-:W-:Y:S05]  /*1a30*/  BSYNC.RECONVERGENT B1 ;  /* 0x0000000000017941 */ /* 0x000fea0003800200 */
.L_x_24:
[----:B------:R-:W2:Y:S04]  /*1a40*/  LDG.E.64 R8, desc[UR10][R18.64+0x38] ;  /* 0x0000380a12087981 */ /* 0x000ea8000c1e1b00 */
[----:B------:R-:W3:Y:S01]  /*1a50*/  LDG.E.64 R6, desc[UR10][R18.64+0x30] ;  /* 0x0000300a12067981 */ /* 0x000ee2000c1e1b00 */
[----:B------:R-:W-:Y:S01]  /*1a60*/  DSETP.GEU.AND P0, PT, R4, R16, PT ;  /* 0x000000100400722a */ /* 0x000fe20003f0e000 */
[----:B------:R-:W-:Y:S05]  /*1a70*/  BSSY.RECONVERGENT B1, `(.L_x_26) ;  /* 0x000001f000017945 */ /* 0x000fea0003800200 */
[----:B------:R-:W-:Y:S01]  /*1a80*/  SEL R3, R10, R3, !P0 ;  /* 0x000000030a037207 */ /* 0x000fe20004000000 */
[----:B------:R-:W-:Y:S01]  /*1a90*/  VIADD R10, R0, 0x3 ;  /* 0x00000003000a7836 */ /* 0x000fe20000000000 */
[----:B------:R-:W-:-:S02]  /*1aa0*/  FSEL R16, R4, R16, !P0 ;  /* 0x0000001004107208 */ /* 0x000fc40004000000 */
[----:B------:R-:W-:Y:S01]  /*1ab0*/  FSEL R17, R5, R17, !P0 ;  /* 0x0000001105117208 */ /* 0x000fe20004000000 */
[----:B--2---:R-:W-:Y:S02]  /*1ac0*/  DADD R8, R20, -R8 ;  /* 0x0000000014087229 */ /* 0x004fe40000000808 */
[----:B---3--:R-:W-:-:S06]  /*1ad0*/  DADD R6, R22, -R6 ;  /* 0x0000000016067229 */ /* 0x008fcc0000000806 */
[----:B------:R-:W-:Y:S01]  /*1ae0*/  DMUL R24, R8, R8 ;  /* 0x0000000808187228 */ /* 0x000fe20000000000 */
[----:B------:R-:W-:Y:S01]  /*1af0*/  MOV R8, 0x0 ;  /* 0x0000000000087802 */ /* 0x000fe20000000f00 */
[----:B------:R-:W-:-:S06]  /*1b00*/  IMAD.MOV.U32 R9, RZ, RZ, 0x3fd80000 ;  /* 0x3fd80000ff097424 */ /* 0x000fcc00078e00ff */
        /* <DEDUP_REMOVED lines=21> */
.L_x_27:
[----:B------:R-:W-:Y:S05]  /*1c60*/  BSYNC.RECONVERGENT B1 ;  /* 0x0000000000017941 */ /* 0x000fea0003800200 */
.L_x_26:
[----:B------:R-:W-:Y:S01]  /*1c70*/  DSETP.GEU.AND P0, PT, R26, R16, PT ;  /* 0x000000101a00722a */ /* 0x000fe20003f0e000 */
[----:B------:R-:W-:-:S05]  /*1c80*/  IADD3 R0, PT, PT, R0, 0x4, RZ ;  /* 0x0000000400007810 */ /* 0x000fca0007ffe0ff */
[----:B------:R-:W-:Y:S02]  /*1c90*/  FSEL R16, R26, R16, !P0 ;  /* 0x000000101a107208 */ /* 0x000fe40004000000 */
[----:B------:R-:W-:Y:S02]  /*1ca0*/  FSEL R17, R27, R17, !P0 ;  /* 0x000000111b117208 */ /* 0x000fe40004000000 */
[----:B------:R-:W-:-:S07]  /*1cb0*/  SEL R5, R10, R3, !P0 ;  /* 0x000000030a057207 */ /* 0x000fce0004000000 */
.L_x_19:
[----:B------:R-:W-:-:S09]  /*1cc0*/  UISETP.NE.AND UP0, UPT, UR4, URZ, UPT ;  /* 0x000000ff0400728c */ /* 0x000fd2000bf05270 */
[----:B------:R-:W-:Y:S05]  /*1cd0*/  BRA.U !UP0, `(.L_x_0) ;  /* 0x0000000508c07547 */ /* 0x000fea000b800000 */
[----:B------:R-:W-:-:S09]  /*1ce0*/  UISETP.NE.AND UP0, UPT, UR4, 0x1, UPT ;  /* 0x000000010400788c */ /* 0x000fd2000bf05270 */
        /* <DEDUP_REMOVED lines=9> */
[----:B------:R-:W-:Y:S01]  /*1d80*/  IMAD.MOV.U32 R8, RZ, RZ, 0x0 ;  /* 0x00000000ff087424 */ /* 0x000fe200078e00ff */
[----:B------:R-:W-:-:S06]  /*1d90*/  MOV R9, 0x3fd80000 ;  /* 0x3fd8000000097802 */ /* 0x000fcc0000000f00 */
        /* <DEDUP_REMOVED lines=21> */
.L_x_30:
[----:B------:R-:W-:Y:S05]  /*1ef0*/  BSYNC.RECONVERGENT B1 ;  /* 0x0000000000017941 */ /* 0x000fea0003800200 */
.L_x_29:
[----:B------:R-:W2:Y:S04]  /*1f00*/  LDG.E.64 R8, desc[UR10][R10.64+0x18] ;  /* 0x0000180a0a087981 */ /* 0x000ea8000c1e1b00 */
[----:B------:R0:W3:Y:S01]  /*1f10*/  LDG.E.64 R6, desc[UR10][R10.64+0x10] ;  /* 0x0000100a0a067981 */ /* 0x0000e2000c1e1b00 */
[----:B------:R-:W-:Y:S01]  /*1f20*/  IMAD.MOV.U32 R26, RZ, RZ, 0x0 ;  /* 0x00000000ff1a7424 */ /* 0x000fe200078e00ff */
[----:B------:R-:W-:Y:S01]  /*1f30*/  MOV R27, 0x3fd80000 ;  /* 0x3fd80000001b7802 */ /* 0x000fe20000000f00 */
[----:B------:R-:W-:Y:S01]  /*1f40*/  DSETP.GEU.AND P0, PT, R18, R16, PT ;  /* 0x000000101200722a */ /* 0x000fe20003f0e000 */
[----:B------:R-:W-:Y:S01]  /*1f50*/  BSSY.RECONVERGENT B1, `(.L_x_31) ;  /* 0x000001d000017945 */ /* 0x000fe20003800200 */
[----:B------:R-:W-:-:S04]  /*1f60*/  IADD3 R3, PT, PT, R0, 0x1, RZ ;  /* 0x0000000100037810 */ /* 0x000fc80007ffe0ff */
[----:B------:R-:W-:Y:S02]  /*1f70*/  FSEL R16, R18, R16, !P0 ;  /* 0x0000001012107208 */ /* 0x000fe40004000000 */
[----:B------:R-:W-:Y:S02]  /*1f80*/  FSEL R17, R19, R17, !P0 ;  /* 0x0000001113117208 */ /* 0x000fe40004000000 */
[----:B0-----:R-:W-:Y:S01]  /*1f90*/  SEL R10, R0, R5, !P0 ;  /* 0x00000005000a7207 */ /* 0x001fe20004000000 */
        /* <DEDUP_REMOVED lines=24> */
.L_x_32:
[----:B------:R-:W-:Y:S05]  /*2120*/  BSYNC.RECONVERGENT B1 ;  /* 0x0000000000017941 */ /* 0x000fea0003800200 */
.L_x_31:
[----:B------:R-:W-:Y:S01]  /*2130*/  DSETP.GEU.AND P0, PT, R28, R16, PT ;  /* 0x000000101c00722a */ /* 0x000fe20003f0e000 */
[----:B------:R-:W-:-:S05]  /*2140*/  VIADD R0, R0, 0x2 ;  /* 0x0000000200007836 */ /* 0x000fca0000000000 */
[----:B------:R-:W-:Y:S02]  /*2150*/  FSEL R16, R28, R16, !P0 ;  /* 0x000000101c107208 */ /* 0x000fe40004000000 */
[----:B------:R-:W-:Y:S02]  /*2160*/  FSEL R17, R29, R17, !P0 ;  /* 0x000000111d117208 */ /* 0x000fe40004000000 */
[----:B------:R-:W-:-:S07]  /*2170*/  SEL R5, R3, R10, !P0 ;  /* 0x0000000a03057207 */ /* 0x000fce0004000000 */
.L_x_28:
[----:B------:R-:W0:Y:S02]  /*2180*/  LDCU UR5, c[0x0][0x398] ;  /* 0x00007300ff0577ac */ /* 0x000e240008000800 */
[----:B0-----:R-:W-:-:S04]  /*2190*/  ULOP3.LUT UR5, UR5, 0x1, URZ, 0xc0, !UPT ;  /* 0x0000000105057892 */ /* 0x001fc8000f8ec0ff */
[----:B------:R-:W-:-:S09]  /*21a0*/  UISETP.NE.U32.AND UP0, UPT, UR5, 0x1, UPT ;  /* 0x000000010500788c */ /* 0x000fd2000bf05070 */
[----:B------:R-:W-:Y:S05]  /*21b0*/  BRA.U UP0, `(.L_x_0) ;  /* 0x0000000100887547 */ /* 0x000fea000b800000 */
        /* <DEDUP_REMOVED lines=31> */
.L_x_34:
[----:B------:R-:W-:Y:S05]  /*23b0*/  BSYNC.RECONVERGENT B1 ;  /* 0x0000000000017941 */ /* 0x000fea0003800200 */
.L_x_33:
[----:B------:R-:W-:-:S06]  /*23c0*/  DSETP.GEU.AND P0, PT, R10, R16, PT ;  /* 0x000000100a00722a */ /* 0x000fcc0003f0e000 */
[----:B------:R-:W-:-:S08]  /*23d0*/  SEL R5, R0, R5, !P0 ;  /* 0x0000000500057207 */ /* 0x000fd00004000000 */
.L_x_0:
[----:B------:R-:W0:Y:S02]  /*23e0*/  LDC.64 R6, c[0x0][0x3a0] ;  /* 0x0000e800ff067b82 */ /* 0x000e240000000a00 */
[----:B0-----:R-:W-:-:S05]  /*23f0*/  IMAD.WIDE R2, R2, 0x4, R6 ;  /* 0x0000000402027825 */ /* 0x001fca00078e0206 */
[----:B------:R-:W-:Y:S01]  /*2400*/  STG.E desc[UR10][R2.64], R5 ;  /* 0x0000000502007986 */ /* 0x000fe2000c10190a */
[----:B------:R-:W-:Y:S05]  /*2410*/  EXIT ;  /* 0x000000000000794d */ /* 0x000fea0003800000 */
        .weak           $__internal_0_$__cuda_sm20_dsqrt_rn_f64_mediumpath_v1
        .type           $__internal_0_$__cuda_sm20_dsqrt_rn_f64_mediumpath_v1,@function
        .size           $__internal_0_$__cuda_sm20_dsqrt_rn_f64_mediumpath_v1,(.L_x_40 - $__internal_0_$__cuda_sm20_dsqrt_rn_f64_mediumpath_v1)
$__internal_0_$__cuda_sm20_dsqrt_rn_f64_mediumpath_v1:
[----:B------:R-:W-:Y:S01]  /*2420*/  ISETP.GE.U32.AND P0, PT, R14, -0x3400000, PT ;  /* 0xfcc000000e00780c */ /* 0x000fe20003f06070 */
[----:B------:R-:W-:Y:S01]  /*2430*/  BSSY.RECONVERGENT B0, `(.L_x_35) ;  /* 0x0000024000007945 */ /* 0x000fe20003800200 */
[----:B------:R-:W-:-:S11]  /*2440*/  MOV R14, R24 ;  /* 0x00000018000e7202 */ /* 0x000fd60000000f00 */
[----:B------:R-:W-:Y:S05]  /*2450*/  @!P0 BRA `(.L_x_36) ;  /* 0x0000000000208947 */ /* 0x000fea0003800000 */
[----:B------:R-:W-:-:S10]  /*2460*/  DFMA.RM R8, R12, R8, R6 ;  /* 0x000000080c08722b */ /* 0x000fd40000004006 */
[----:B------:R-:W-:-:S05]  /*2470*/  IADD3 R6, P0, PT, R8, 0x1, RZ ;  /* 0x0000000108067810 */ /* 0x000fca0007f1e0ff */
[----:B------:R-:W-:-:S06]  /*2480*/  IMAD.X R7, RZ, RZ, R9, P0 ;  /* 0x000000ffff077224 */ /* 0x000fcc00000e0609 */
[----:B------:R-:W-:-:S08]  /*2490*/  DFMA.RP R14, -R8, R6, R14 ;  /* 0x00000006080e722b */ /* 0x000fd0000000810e */
[----:B------:R-:W-:-:S06]  /*24a0*/  DSETP.GT.AND P0, PT, R14, RZ, PT ;  /* 0x000000ff0e00722a */ /* 0x000fcc0003f04000 */
[----:B------:R-:W-:Y:S02]  /*24b0*/  FSEL R6, R6, R8, P0 ;  /* 0x0000000806067208 */ /* 0x000fe40000000000 */
[----:B------:R-:W-:Y:S01]  /*24c0*/  FSEL R7, R7, R9, P0 ;  /* 0x0000000907077208 */ /* 0x000fe20000000000 */
[----:B------:R-:W-:Y:S06]  /*24d0*/  BRA `(.L_x_37) ;  /* 0x0000000000647947 */ /* 0x000fec0003800000 */
.L_x_36:
[----:B------:R-:W-:-:S14]  /*24e0*/  DSETP.NE.AND P0, PT, R14, RZ, PT ;  /* 0x000000ff0e00722a */ /* 0x000fdc0003f05000 */
[----:B------:R-:W-:Y:S05]  /*24f0*/  @!P0 BRA `(.L_x_38) ;  /* 0x0000000000588947 */ /* 0x000fea0003800000 */
[----:B------:R-:W-:-:S13]  /*2500*/  ISETP.GE.AND P0, PT, R15, RZ, PT ;  /* 0x000000ff0f00720c */ /* 0x000fda0003f06270 */
[----:B------:R-:W-:Y:S01]  /*2510*/  @!P0 IMAD.MOV.U32 R6, RZ, RZ, 0x0 ;  /* 0x00000000ff068424 */ /* 0x000fe200078e00ff */
[----:B------:R-:W-:Y:S01]  /*2520*/  @!P0 MOV R7, 0xfff80000 ;  /* 0xfff8000000078802 */ /* 0x000fe20000000f00 */
[----:B------:R-:W-:Y:S06]  /*2530*/  @!P0 BRA `(.L_x_37) ;  /* 0x00000000004c8947 */ /* 0x000fec0003800000 */
[----:B------:R-:W-:-:S13]  /*2540*/  ISETP.GT.AND P0, PT, R15, 0x7fefffff, PT ;  /* 0x7fefffff0f00780c */ /* 0x000fda0003f04270 */
[----:B------:R-:W-:Y:S05]  /*2550*/  @P0 BRA `(.L_x_38) ;  /* 0x0000000000400947 */ /* 0x000fea0003800000 */
[----:B------:R-:W-:Y:S01]  /*2560*/  DMUL R14, R14, 8.11296384146066816958e+31 ;  /* 0x469000000e0e7828 */ /* 0x000fe20000000000 */
[----:B------:R-:W-:Y:S01]  /*2570*/  IMAD.MOV.U32 R12, RZ, RZ, RZ ;  /* 0x000000ffff0c7224 */ /* 0x000fe200078e00ff */
[----:B------:R-:W-:Y:S01]  /*2580*/  MOV R7, 0x3fd80000 ;  /* 0x3fd8000000077802 */ /* 0x000fe20000000f00 */
[----:B------:R-:W-:-:S03]  /*2590*/  IMAD.MOV.U32 R6, RZ, RZ, 0x0 ;  /* 0x00000000ff067424 */ /* 0x000fc600078e00ff */
[----:B------:R-:W0:Y:S02]  /*25a0*/  MUFU.RSQ64H R13, R15 ;  /* 0x0000000f000d7308 */ /* 0x000e240000001c00 */
[----:B0-----:R-:W-:-:S08]  /*25b0*/  DMUL R8, R12, R12 ;  /* 0x0000000c0c087228 */ /* 0x001fd00000000000 */
[----:B------:R-:W-:-:S08]  /*25c0*/  DFMA R8, R14, -R8, 1 ;  /* 0x3ff000000e08742b */ /* 0x000fd00000000808 */
[----:B------:R-:W-:Y:S02]  /*25d0*/  DFMA R6, R8, R6, 0.5 ;  /* 0x3fe000000806742b */ /* 0x000fe40000000006 */
[----:B------:R-:W-:-:S08]  /*25e0*/  DMUL R8, R12, R8 ;  /* 0x000000080c087228 */ /* 0x000fd00000000000 */
[----:B------:R-:W-:-:S08]  /*25f0*/  DFMA R8, R6, R8, R12 ;  /* 0x000000080608722b */ /* 0x000fd0000000000c */
[----:B------:R-:W-:Y:S02]  /*2600*/  DMUL R6, R14, R8 ;  /* 0x000000080e067228 */ /* 0x000fe40000000000 */
[----:B------:R-:W-:-:S06]  /*2610*/  VIADD R9, R9, 0xfff00000 ;  /* 0xfff0000009097836 */ /* 0x000fcc0000000000 */
[----:B------:R-:W-:-:S08]  /*2620*/  DFMA R12, R6, -R6, R14 ;  /* 0x80000006060c722b */ /* 0x000fd0000000000e */
[----:B------:R-:W-:-:S10]  /*2630*/  DFMA R6, R8, R12, R6 ;  /* 0x0000000c0806722b */ /* 0x000fd40000000006 */
[----:B------:R-:W-:Y:S01]  /*2640*/  VIADD R7, R7, 0xfcb00000 ;  /* 0xfcb0000007077836 */ /* 0x000fe20000000000 */
[----:B------:R-:W-:Y:S06]  /*2650*/  BRA `(.L_x_37) ;  /* 0x0000000000047947 */ /* 0x000fec0003800000 */
.L_x_38:
[----:B------:R-:W-:-:S11]  /*2660*/  DADD R6, R14, R14 ;  /* 0x000000000e067229 */ /* 0x000fd6000000000e */
.L_x_37:
[----:B------:R-:W-:Y:S05]  /*2670*/  BSYNC.RECONVERGENT B0 ;  /* 0x0000000000007941 */ /* 0x000fea0003800200 */
.L_x_35:
[----:B------:R-:W-:Y:S01]  /*2680*/  MOV R8, R4 ;  /* 0x0000000400087202 */ /* 0x000fe20000000f00 */
[----:B------:R-:W-:-:S04]  /*2690*/  IMAD.MOV.U32 R9, RZ, RZ, 0x0 ;  /* 0x00000000ff097424 */ /* 0x000fc800078e00ff */
[----:B------:R-:W-:Y:S05]  /*26a0*/  RET.REL.NODEC R8 `(_Z20assign_points_kernelP5PointiS0_iPi) ;  /* 0xffffffd808547950 */ /* 0x000fea0003c3ffff */
.L_x_39:
[----:B------:R-:W-:-:S00]  /*26b0*/  BRA `(.L_x_39) ;  /* 0xfffffffc00fc7947 */ /* 0x000fc0000383ffff */
[----:B------:R-:W-:-:S00]  /*26c0*/  NOP ;  /* 0x0000000000007918 */ /* 0x000fc00000000000 */
        /* <DEDUP_REMOVED lines=11> */
.L_x_40:


//--------------------- .nv.shared.reserved.0     --------------------------
	.section	.nv.shared.reserved.0,"aw",@nobits
	.weak		__nv_reservedSMEM_offset_0_alias
	.size		__nv_reservedSMEM_offset_0_alias, 0, 64
	.other		__nv_reservedSMEM_offset_0_alias,@"STO_CUDA_RESERVED_SHARED STV_DEFAULT"
__nv_reservedSMEM_offset_0_alias:
	.zero		0
	.zero		64


//--------------------- .nv.constant0._Z20assign_points_kernelP5PointiS0_iPi --------------------------
	.section	.nv.constant0._Z20assign_points_kernelP5PointiS0_iPi,"a",@progbits
	.sectionflags	@""
	.align	4
.nv.constant0._Z20assign_points_kernelP5PointiS0_iPi:
	.zero		936


//--------------------- SYMBOLS --------------------------

	.type		.nv.reservedSmem.offset0,@object
	.size		.nv.reservedSmem.offset0,0x4
